	.headerflags	@"EF_CUDA_TEXMODE_UNIFIED EF_CUDA_64BIT_ADDRESS EF_CUDA_ACCELERATORS EF_CUDA_SM90 EF_CUDA_VIRTUAL_SM(EF_CUDA_SM90)"
	.elftype	@"ET_EXEC"


//--------------------- .nv.info                  --------------------------
	.section	.nv.info,"",@"SHT_CUDA_INFO"
	.align	4


	//----- nvinfo : EIATTR_REGCOUNT
	.align		4
        /*0000*/ 	.byte	0x04, 0x2f
        /*0002*/ 	.short	(.L_3 - .L_2)
	.align		4
.L_2:
        /*0004*/ 	.word	index@(triton_poi_fused__native_batch_norm_legit_no_training_mul_sigmoid_35)
        /*0008*/ 	.word	0x00000011


	//----- nvinfo : EIATTR_MIN_STACK_SIZE
	.align		4
.L_3:
        /*000c*/ 	.byte	0x04, 0x12
        /*000e*/ 	.short	(.L_5 - .L_4)
	.align		4
.L_4:
        /*0010*/ 	.word	index@(triton_poi_fused__native_batch_norm_legit_no_training_mul_sigmoid_35)
        /*0014*/ 	.word	0x00000000


	//----- nvinfo : EIATTR_FRAME_SIZE
	.align		4
.L_5:
        /*0018*/ 	.byte	0x04, 0x11
        /*001a*/ 	.short	(.L_7 - .L_6)
	.align		4
.L_6:
        /*001c*/ 	.word	index@(triton_poi_fused__native_batch_norm_legit_no_training_mul_sigmoid_35)
        /*0020*/ 	.word	0x00000000


	//----- nvinfo : EIATTR_MIN_STACK_SIZE
	.align		4
.L_7:
        /*0024*/ 	.byte	0x04, 0x12
        /*0026*/ 	.short	(.L_9 - .L_8)
	.align		4
.L_8:
        /*0028*/ 	.word	index@(triton_poi_fused__native_batch_norm_legit_no_training_mul_sigmoid_35)
        /*002c*/ 	.word	0x00000000
.L_9:


//--------------------- .nv.info.triton_poi_fused__native_batch_norm_legit_no_training_mul_sigmoid_35 --------------------------
	.section	.nv.info.triton_poi_fused__native_batch_norm_legit_no_training_mul_sigmoid_35,"",@"SHT_CUDA_INFO"
	.sectionflags	@""
	.align	4


	//----- nvinfo : EIATTR_CUDA_API_VERSION
	.align		4
        /*0000*/ 	.byte	0x04, 0x37
        /*0002*/ 	.short	(.L_11 - .L_10)
.L_10:
        /*0004*/ 	.word	0x0000007c


	//----- nvinfo : EIATTR_KPARAM_INFO
	.align		4
.L_11:
        /*0008*/ 	.byte	0x04, 0x17
        /*000a*/ 	.short	(.L_13 - .L_12)
.L_12:
        /*000c*/ 	.word	0x00000000
        /*0010*/ 	.short	0x0006
        /*0012*/ 	.short	0x0030
        /*0014*/ 	.byte	0x00, 0xf0, 0x11, 0x00


	//----- nvinfo : EIATTR_KPARAM_INFO
	.align		4
.L_13:
        /*0018*/ 	.byte	0x04, 0x17
        /*001a*/ 	.short	(.L_15 - .L_14)
.L_14:
        /*001c*/ 	.word	0x00000000
        /*0020*/ 	.short	0x0005
        /*0022*/ 	.short	0x0028
        /*0024*/ 	.byte	0x00, 0xf4, 0x21, 0x00


	//----- nvinfo : EIATTR_KPARAM_INFO
	.align		4
.L_15:
        /*0028*/ 	.byte	0x04, 0x17
        /*002a*/ 	.short	(.L_17 - .L_16)
.L_16:
        /*002c*/ 	.word	0x00000000
        /*0030*/ 	.short	0x0004
        /*0032*/ 	.short	0x0020
        /*0034*/ 	.byte	0x00, 0xf4, 0x21, 0x00


	//----- nvinfo : EIATTR_KPARAM_INFO
	.align		4
.L_17:
        /*0038*/ 	.byte	0x04, 0x17
        /*003a*/ 	.short	(.L_19 - .L_18)
.L_18:
        /*003c*/ 	.word	0x00000000
        /*0040*/ 	.short	0x0003
        /*0042*/ 	.short	0x0018
        /*0044*/ 	.byte	0x00, 0xf4, 0x21, 0x00


	//----- nvinfo : EIATTR_KPARAM_INFO
	.align		4
.L_19:
        /*0048*/ 	.byte	0x04, 0x17
        /*004a*/ 	.short	(.L_21 - .L_20)
.L_20:
        /*004c*/ 	.word	0x00000000
        /*0050*/ 	.short	0x0002
        /*0052*/ 	.short	0x0010
        /*0054*/ 	.byte	0x00, 0xf4, 0x21, 0x00


	//----- nvinfo : EIATTR_KPARAM_INFO
	.align		4
.L_21:
        /*0058*/ 	.byte	0x04, 0x17
        /*005a*/ 	.short	(.L_23 - .L_22)
.L_22:
        /*005c*/ 	.word	0x00000000
        /*0060*/ 	.short	0x0001
        /*0062*/ 	.short	0x0008
        /*0064*/ 	.byte	0x00, 0xf4, 0x21, 0x00


	//----- nvinfo : EIATTR_KPARAM_INFO
	.align		4
.L_23:
        /*0068*/ 	.byte	0x04, 0x17
        /*006a*/ 	.short	(.L_25 - .L_24)
.L_24:
        /*006c*/ 	.word	0x00000000
        /*0070*/ 	.short	0x0000
        /*0072*/ 	.short	0x0000
        /*0074*/ 	.byte	0x00, 0xf4, 0x21, 0x00


	//----- nvinfo : EIATTR_SPARSE_MMA_MASK
	.align		4
.L_25:
        /*0078*/ 	.byte	0x03, 0x50
        /*007a*/ 	.short	0x0000


	//----- nvinfo : EIATTR_MAXREG_COUNT
	.align		4
        /*007c*/ 	.byte	0x03, 0x1b
        /*007e*/ 	.short	0x00ff


	//----- nvinfo : EIATTR_EXIT_INSTR_OFFSETS
	.align		4
        /*0080*/ 	.byte	0x04, 0x1c
        /*0082*/ 	.short	(.L_27 - .L_26)


	//   ....[0]....
.L_26:
        /*0084*/ 	.word	0x00000520


	//----- nvinfo : EIATTR_REQNTID
	.align		4
.L_27:
        /*0088*/ 	.byte	0x04, 0x10
        /*008a*/ 	.short	(.L_29 - .L_28)
.L_28:
        /*008c*/ 	.word	0x00000100
        /*0090*/ 	.word	0x00000001
        /*0094*/ 	.word	0x00000001


	//----- nvinfo : EIATTR_CBANK_PARAM_SIZE
	.align		4
.L_29:
        /*0098*/ 	.byte	0x03, 0x19
        /*009a*/ 	.short	0x0034


	//----- nvinfo : EIATTR_PARAM_CBANK
	.align		4
        /*009c*/ 	.byte	0x04, 0x0a
        /*009e*/ 	.short	(.L_31 - .L_30)
	.align		4
.L_30:
        /*00a0*/ 	.word	index@(.nv.constant0.triton_poi_fused__native_batch_norm_legit_no_training_mul_sigmoid_35)
        /*00a4*/ 	.short	0x0210
        /*00a6*/ 	.short	0x0034


	//----- nvinfo : EIATTR_SW_WAR
	.align		4
.L_31:
        /*00a8*/ 	.byte	0x04, 0x36
        /*00aa*/ 	.short	(.L_33 - .L_32)
.L_32:
        /*00ac*/ 	.word	0x00000008
.L_33:


//--------------------- .nv.callgraph             --------------------------
	.section	.nv.callgraph,"",@"SHT_CUDA_CALLGRAPH"
	.align	4
	.sectionentsize	8
	.align		4
        /*0000*/ 	.word	0x00000000
	.align		4
        /*0004*/ 	.word	0xffffffff
	.align		4
        /*0008*/ 	.word	0x00000000
	.align		4
        /*000c*/ 	.word	0xfffffffe
	.align		4
        /*0010*/ 	.word	0x00000000
	.align		4
        /*0014*/ 	.word	0xfffffffd
	.align		4
        /*0018*/ 	.word	0x00000000
	.align		4
        /*001c*/ 	.word	0xfffffffc


//--------------------- .nv.constant4             --------------------------
	.section	.nv.constant4,"a",@progbits
	.align	8
	.align		8
.nv.constant4:
        /*0000*/ 	.dword	_$_str
	.align		8
        /*0008*/ 	.dword	_$_str_$_2


//--------------------- .text.triton_poi_fused__native_batch_norm_legit_no_training_mul_sigmoid_35 --------------------------
	.section	.text.triton_poi_fused__native_batch_norm_legit_no_training_mul_sigmoid_35,"ax",@progbits
	.align	128
        .global         triton_poi_fused__native_batch_norm_legit_no_training_mul_sigmoid_35
        .type           triton_poi_fused__native_batch_norm_legit_no_training_mul_sigmoid_35,@function
        .size           triton_poi_fused__native_batch_norm_legit_no_training_mul_sigmoid_35,(.L_x_1 - triton_poi_fused__native_batch_norm_legit_no_training_mul_sigmoid_35)
        .other          triton_poi_fused__native_batch_norm_legit_no_training_mul_sigmoid_35,@"STO_CUDA_ENTRY STV_DEFAULT"
triton_poi_fused__native_batch_norm_legit_no_training_mul_sigmoid_35:
.text.triton_poi_fused__native_batch_norm_legit_no_training_mul_sigmoid_35:
[----:B------:R-:W-:Y:S01]  /*0000*/  LDC R1, c[0x0][0x28] ;  /* 0x00000a00ff017b82 */ /* 0x000fe20000000800 */
[----:B------:R-:W1:Y:S07]  /*0010*/  S2R R0, SR_TID.X ;  /* 0x0000000000007919 */ /* 0x000e6e0000002100 */
[----:B------:R-:W2:Y:S01]  /*0020*/  LDC.64 R2, c[0x0][0x228] ;  /* 0x00008a00ff027b82 */ /* 0x000ea20000000a00 */
[----:B------:R-:W-:Y:S01]  /*0030*/  ULDC.64 UR4, c[0x0][0x208] ;  /* 0x0000820000047ab9 */ /* 0x000fe20000000a00 */
[----:B------:R-:W3:Y:S06]  /*0040*/  S2R R5, SR_CTAID.X ;  /* 0x0000000000057919 */ /* 0x000eec0000002500 */
[----:B------:R-:W4:Y:S08]  /*0050*/  LDC.64 R6, c[0x0][0x220] ;  /* 0x00008800ff067b82 */ /* 0x000f300000000a00 */
[----:B------:R-:W5:Y:S08]  /*0060*/  LDC.64 R8, c[0x0][0x230] ;  /* 0x00008c00ff087b82 */ /* 0x000f700000000a00 */
[----:B------:R-:W5:Y:S01]  /*0070*/  LDC.64 R10, c[0x0][0x238] ;  /* 0x00008e00ff0a7b82 */ /* 0x000f620000000a00 */
[----:B-1----:R-:W-:-:S04]  /*0080*/  SHF.L.U32 R0, R0, 0x1, RZ ;  /* 0x0000000100007819 */ /* 0x002fc800000006ff */
[----:B------:R-:W-:-:S04]  /*0090*/  LOP3.LUT R0, R0, 0x1fe, RZ, 0xc0, !PT ;  /* 0x000001fe00007812 */ /* 0x000fc800078ec0ff */
[----:B---3--:R-:W-:-:S05]  /*00a0*/  LEA R0, R5, R0, 0x9 ;  /* 0x0000000005007211 */ /* 0x008fca00078e48ff */
[----:B------:R-:W-:-:S05]  /*00b0*/  IMAD.HI R4, R0, 0x30c30c31, RZ ;  /* 0x30c30c3100047827 */ /* 0x000fca00078e02ff */
[----:B------:R-:W-:-:S04]  /*00c0*/  SHF.R.U32.HI R5, RZ, 0x1f, R4 ;  /* 0x0000001fff057819 */ /* 0x000fc80000011604 */
[----:B------:R-:W-:-:S05]  /*00d0*/  LEA.HI.SX32 R5, R4, R5, 0x18 ;  /* 0x0000000504057211 */ /* 0x000fca00078fc2ff */
[----:B------:R-:W-:Y:S02]  /*00e0*/  IMAD R13, R5, -0x540, R0 ;  /* 0xfffffac0050d7824 */ /* 0x000fe400078e0200 */
[----:B------:R-:W1:Y:S02]  /*00f0*/  LDC.64 R4, c[0x0][0x218] ;  /* 0x00008600ff047b82 */ /* 0x000e640000000a00 */
[----:B--2---:R-:W-:-:S06]  /*0100*/  IMAD.WIDE R2, R13, 0x4, R2 ;  /* 0x000000040d027825 */ /* 0x004fcc00078e0202 */
[----:B------:R-:W2:Y:S01]  /*0110*/  LDG.E.EL.64 R2, desc[UR4][R2.64] ;  /* 0x0000000402027981 */ /* 0x000ea2000c2e1b00 */
[----:B----4-:R-:W-:-:S04]  /*0120*/  IMAD.WIDE R6, R13, 0x4, R6 ;  /* 0x000000040d067825 */ /* 0x010fc800078e0206 */
[C---:B-----5:R-:W-:Y:S02]  /*0130*/  IMAD.WIDE R8, R13.reuse, 0x4, R8 ;  /* 0x000000040d087825 */ /* 0x060fe400078e0208 */
[----:B------:R-:W3:Y:S02]  /*0140*/  LDG.E.EL.64 R6, desc[UR4][R6.64] ;  /* 0x0000000406067981 */ /* 0x000ee4000c2e1b00 */
[----:B0-----:R-:W-:Y:S02]  /*0150*/  IMAD.WIDE R10, R13, 0x4, R10 ;  /* 0x000000040d0a7825 */ /* 0x001fe400078e020a */
[----:B------:R-:W4:Y:S04]  /*0160*/  LDG.E.EL.64 R8, desc[UR4][R8.64] ;  /* 0x0000000408087981 */ /* 0x000f28000c2e1b00 */
[----:B------:R-:W4:Y:S01]  /*0170*/  LDG.E.EL.64 R10, desc[UR4][R10.64] ;  /* 0x000000040a0a7981 */ /* 0x000f22000c2e1b00 */
[----:B-1----:R-:W-:-:S06]  /*0180*/  IMAD.WIDE R4, R0, 0x4, R4 ;  /* 0x0000000400047825 */ /* 0x002fcc00078e0204 */
[----:B------:R-:W3:Y:S01]  /*0190*/  LDG.E.64 R4, desc[UR4][R4.64] ;  /* 0x0000000404047981 */ /* 0x000ee2000c1e1b00 */
[----:B--2---:R-:W-:Y:S01]  /*01a0*/  FADD R2, R2, 9.9999997473787516356e-06 ;  /* 0x3727c5ac02027421 */ /* 0x004fe20000000000 */
[----:B------:R-:W-:-:S03]  /*01b0*/  FADD R3, R3, 9.9999997473787516356e-06 ;  /* 0x3727c5ac03037421 */ /* 0x000fc60000000000 */
[----:B------:R-:W0:Y:S08]  /*01c0*/  MUFU.SQRT R12, R2 ;  /* 0x00000002000c7308 */ /* 0x000e300000002000 */
[----:B------:R-:W1:Y:S01]  /*01d0*/  MUFU.SQRT R13, R3 ;  /* 0x00000003000d7308 */ /* 0x000e620000002000 */
[C---:B0-----:R-:W-:Y:S02]  /*01e0*/  FSETP.GT.AND P0, PT, R12.reuse, 8.50705917302346158658e+37, PT ;  /* 0x7e8000000c00780b */ /* 0x041fe40003f04000 */
[----:B------:R-:W-:-:S02]  /*01f0*/  FSETP.GEU.AND P2, PT, R12, 1.175494350822287508e-38, PT ;  /* 0x008000000c00780b */ /* 0x000fc40003f4e000 */
[C---:B-1----:R-:W-:Y:S02]  /*0200*/  FSETP.GT.AND P1, PT, R13.reuse, 8.50705917302346158658e+37, PT ;  /* 0x7e8000000d00780b */ /* 0x042fe40003f24000 */
[----:B------:R-:W-:-:S07]  /*0210*/  FSETP.GEU.AND P3, PT, R13, 1.175494350822287508e-38, PT ;  /* 0x008000000d00780b */ /* 0x000fce0003f6e000 */
[----:B------:R-:W-:Y:S01]  /*0220*/  @P0 FMUL R12, R12, 0.25 ;  /* 0x3e8000000c0c0820 */ /* 0x000fe20000400000 */
[----:B------:R-:W-:-:S03]  /*0230*/  HFMA2.MMA R2, -RZ, RZ, 1.625, 0 ;  /* 0x3e800000ff027435 */ /* 0x000fc600000001ff */
[----:B------:R-:W-:Y:S01]  /*0240*/  @!P2 FMUL R12, R12, 16777216 ;  /* 0x4b8000000c0ca820 */ /* 0x000fe20000400000 */
[----:B------:R-:W-:-:S05]  /*0250*/  @P1 FMUL R13, R13, 0.25 ;  /* 0x3e8000000d0d1820 */ /* 0x000fca0000400000 */
[----:B------:R-:W0:Y:S01]  /*0260*/  MUFU.RCP R12, R12 ;  /* 0x0000000c000c7308 */ /* 0x000e220000001000 */
[----:B------:R-:W-:Y:S01]  /*0270*/  @!P3 FMUL R13, R13, 16777216 ;  /* 0x4b8000000d0db820 */ /* 0x000fe20000400000 */
[----:B------:R-:W-:-:S06]  /*0280*/  FSEL R3, R2, 1, P0 ;  /* 0x3f80000002037808 */ /* 0x000fcc0000000000 */
[----:B------:R-:W1:Y:S01]  /*0290*/  MUFU.RCP R13, R13 ;  /* 0x0000000d000d7308 */ /* 0x000e620000001000 */
[----:B------:R-:W-:Y:S01]  /*02a0*/  @!P2 FMUL R3, R3, 16777216 ;  /* 0x4b8000000303a820 */ /* 0x000fe20000400000 */
[----:B------:R-:W-:Y:S01]  /*02b0*/  FSEL R14, R2, 1, P1 ;  /* 0x3f800000020e7808 */ /* 0x000fe20000800000 */
[----:B---3--:R-:W-:Y:S02]  /*02c0*/  FADD R4, R4, -R6 ;  /* 0x8000000604047221 */ /* 0x008fe40000000000 */
[----:B0-----:R-:W-:Y:S02]  /*02d0*/  FMUL R3, R12, R3 ;  /* 0x000000030c037220 */ /* 0x001fe40000400000 */
[----:B------:R-:W-:Y:S01]  /*02e0*/  @!P3 FMUL R14, R14, 16777216 ;  /* 0x4b8000000e0eb820 */ /* 0x000fe20000400000 */
[----:B------:R-:W-:Y:S01]  /*02f0*/  FADD R5, R5, -R7 ;  /* 0x8000000705057221 */ /* 0x000fe20000000000 */
[----:B------:R-:W-:Y:S02]  /*0300*/  FMUL R3, R4, R3 ;  /* 0x0000000304037220 */ /* 0x000fe40000400000 */
[----:B-1----:R-:W-:-:S02]  /*0310*/  FMUL R14, R13, R14 ;  /* 0x0000000e0d0e7220 */ /* 0x002fc40000400000 */
[----:B----4-:R-:W-:Y:S02]  /*0320*/  FFMA R8, R8, R3, R10 ;  /* 0x0000000308087223 */ /* 0x010fe4000000000a */
[----:B------:R-:W-:Y:S02]  /*0330*/  FMUL R14, R5, R14 ;  /* 0x0000000e050e7220 */ /* 0x000fe40000400000 */
[----:B------:R-:W-:Y:S02]  /*0340*/  FADD R3, RZ, -R8 ;  /* 0x80000008ff037221 */ /* 0x000fe40000000000 */
[----:B------:R-:W-:Y:S02]  /*0350*/  FFMA R9, R9, R14, R11 ;  /* 0x0000000e09097223 */ /* 0x000fe4000000000b */
[----:B------:R-:W-:Y:S02]  /*0360*/  FMUL R4, R3, 1.4426950216293334961 ;  /* 0x3fb8aa3b03047820 */ /* 0x000fe40000400000 */
[----:B------:R-:W-:-:S04]  /*0370*/  FADD R3, RZ, -R9 ;  /* 0x80000009ff037221 */ /* 0x000fc80000000000 */
[----:B------:R-:W-:Y:S01]  /*0380*/  FMUL R6, R3, 1.4426950216293334961 ;  /* 0x3fb8aa3b03067820 */ /* 0x000fe20000400000 */
[----:B------:R-:W-:-:S04]  /*0390*/  FSETP.GEU.AND P0, PT, R4, -126, PT ;  /* 0xc2fc00000400780b */ /* 0x000fc80003f0e000 */
[----:B------:R-:W-:-:S09]  /*03a0*/  FSETP.GEU.AND P1, PT, R6, -126, PT ;  /* 0xc2fc00000600780b */ /* 0x000fd20003f2e000 */
[----:B------:R-:W-:-:S04]  /*03b0*/  @!P0 FMUL R4, R4, 0.5 ;  /* 0x3f00000004048820 */ /* 0x000fc80000400000 */
[----:B------:R-:W-:Y:S01]  /*03c0*/  @!P1 FMUL R6, R6, 0.5 ;  /* 0x3f00000006069820 */ /* 0x000fe20000400000 */
[----:B------:R-:W0:Y:S08]  /*03d0*/  MUFU.EX2 R3, R4 ;  /* 0x0000000400037308 */ /* 0x000e300000000800 */
[----:B------:R-:W1:Y:S01]  /*03e0*/  MUFU.EX2 R5, R6 ;  /* 0x0000000600057308 */ /* 0x000e620000000800 */
[----:B0-----:R-:W-:-:S04]  /*03f0*/  @!P0 FMUL R3, R3, R3 ;  /* 0x0000000303038220 */ /* 0x001fc80000400000 */
[----:B------:R-:W-:Y:S01]  /*0400*/  FADD R7, R3, 1 ;  /* 0x3f80000003077421 */ /* 0x000fe20000000000 */
[----:B-1----:R-:W-:-:S04]  /*0410*/  @!P1 FMUL R5, R5, R5 ;  /* 0x0000000505059220 */ /* 0x002fc80000400000 */
[----:B------:R-:W-:Y:S01]  /*0420*/  FADD R10, R5, 1 ;  /* 0x3f800000050a7421 */ /* 0x000fe20000000000 */
[----:B------:R-:W-:Y:S01]  /*0430*/  FSETP.GT.AND P0, PT, R7, 8.50705917302346158658e+37, PT ;  /* 0x7e8000000700780b */ /* 0x000fe20003f04000 */
[----:B------:R-:W0:Y:S03]  /*0440*/  LDC.64 R4, c[0x0][0x210] ;  /* 0x00008400ff047b82 */ /* 0x000e260000000a00 */
[----:B------:R-:W-:-:S09]  /*0450*/  FSETP.GT.AND P1, PT, R10, 8.50705917302346158658e+37, PT ;  /* 0x7e8000000a00780b */ /* 0x000fd20003f24000 */
[----:B------:R-:W-:-:S04]  /*0460*/  @P0 FMUL R7, R7, 0.25 ;  /* 0x3e80000007070820 */ /* 0x000fc80000400000 */
[----:B------:R-:W-:Y:S02]  /*0470*/  @P1 FMUL R10, R10, 0.25 ;  /* 0x3e8000000a0a1820 */ /* 0x000fe40000400000 */
[----:B------:R-:W1:Y:S08]  /*0480*/  MUFU.RCP R7, R7 ;  /* 0x0000000700077308 */ /* 0x000e700000001000 */
[----:B------:R-:W2:Y:S01]  /*0490*/  MUFU.RCP R10, R10 ;  /* 0x0000000a000a7308 */ /* 0x000ea20000001000 */
[----:B------:R-:W-:-:S02]  /*04a0*/  FSEL R6, R2, 1, P0 ;  /* 0x3f80000002067808 */ /* 0x000fc40000000000 */
[----:B------:R-:W-:-:S03]  /*04b0*/  FSEL R3, R2, 1, P1 ;  /* 0x3f80000002037808 */ /* 0x000fc60000800000 */
[----:B-1----:R-:W-:-:S04]  /*04c0*/  FMUL R11, R7, R6 ;  /* 0x00000006070b7220 */ /* 0x002fc80000400000 */
[----:B------:R-:W-:Y:S01]  /*04d0*/  FMUL R8, R8, R11 ;  /* 0x0000000b08087220 */ /* 0x000fe20000400000 */
[----:B--2---:R-:W-:Y:S01]  /*04e0*/  FMUL R6, R10, R3 ;  /* 0x000000030a067220 */ /* 0x004fe20000400000 */
[----:B0-----:R-:W-:-:S04]  /*04f0*/  IMAD.WIDE R2, R0, 0x4, R4 ;  /* 0x0000000400027825 */ /* 0x001fc800078e0204 */
[----:B------:R-:W-:-:S05]  /*0500*/  FMUL R9, R9, R6 ;  /* 0x0000000609097220 */ /* 0x000fca0000400000 */
[----:B------:R-:W-:Y:S01]  /*0510*/  STG.E.64 desc[UR4][R2.64], R8 ;  /* 0x0000000802007986 */ /* 0x000fe2000c101b04 */
[----:B------:R-:W-:Y:S05]  /*0520*/  EXIT ;  /* 0x000000000000794d */ /* 0x000fea0003800000 */
.L_x_0:
[----:B------:R-:W-:-:S00]  /*0530*/  BRA `(.L_x_0) ;  /* 0xfffffffc00fc7947 */ /* 0x000fc0000383ffff */
[----:B------:R-:W-:-:S00]  /*0540*/  NOP ;  /* 0x0000000000007918 */ /* 0x000fc00000000000 */
        /* <DEDUP_REMOVED lines=11> */
.L_x_1:


//--------------------- .nv.global.init           --------------------------
	.section	.nv.global.init,"aw",@progbits
.nv.global.init:
	.type		_$_str,@object
	.size		_$_str,(_$_str_$_2 - _$_str)
_$_str:
        /*0000*/ 	.byte	0x5f, 0x5f, 0x43, 0x55, 0x44, 0x41, 0x5f, 0x46, 0x54, 0x5a, 0x00
	.type		_$_str_$_2,@object
	.size		_$_str_$_2,(.L_1 - _$_str_$_2)
_$_str_$_2:
        /*000b*/ 	.byte	0x5f, 0x5f, 0x43, 0x55, 0x44, 0x41, 0x5f, 0x50, 0x52, 0x45, 0x43, 0x5f, 0x53, 0x51, 0x52, 0x54
        /*001b*/ 	.byte	0x00
.L_1:


//--------------------- .nv.constant0.triton_poi_fused__native_batch_norm_legit_no_training_mul_sigmoid_35 --------------------------
	.section	.nv.constant0.triton_poi_fused__native_batch_norm_legit_no_training_mul_sigmoid_35,"a",@progbits
	.sectionflags	@""
	.align	4
.nv.constant0.triton_poi_fused__native_batch_norm_legit_no_training_mul_sigmoid_35:
	.zero		580
